//
// Generated by NVIDIA NVVM Compiler
//
// Compiler Build ID: CL-36424714
// Cuda compilation tools, release 13.0, V13.0.88
// Based on NVVM 20.0.0
//

.version 9.0
.target sm_100
.address_size 64

	// .globl	_Z25kernel_applyweightandbiasPfS_S_S_ii

.visible .entry _Z25kernel_applyweightandbiasPfS_S_S_ii(
	.param .u64 .ptr .align 1 _Z25kernel_applyweightandbiasPfS_S_S_ii_param_0,
	.param .u64 .ptr .align 1 _Z25kernel_applyweightandbiasPfS_S_S_ii_param_1,
	.param .u64 .ptr .align 1 _Z25kernel_applyweightandbiasPfS_S_S_ii_param_2,
	.param .u64 .ptr .align 1 _Z25kernel_applyweightandbiasPfS_S_S_ii_param_3,
	.param .u32 _Z25kernel_applyweightandbiasPfS_S_S_ii_param_4,
	.param .u32 _Z25kernel_applyweightandbiasPfS_S_S_ii_param_5
)
{
	.reg .pred 	%p<12>;
	.reg .b32 	%r<38>;
	.reg .b32 	%f<110>;
	.reg .b64 	%rd<35>;

	ld.param.u64 	%rd13, [_Z25kernel_applyweightandbiasPfS_S_S_ii_param_0];
	ld.param.u64 	%rd14, [_Z25kernel_applyweightandbiasPfS_S_S_ii_param_1];
	ld.param.u64 	%rd11, [_Z25kernel_applyweightandbiasPfS_S_S_ii_param_2];
	ld.param.u64 	%rd12, [_Z25kernel_applyweightandbiasPfS_S_S_ii_param_3];
	ld.param.u32 	%r23, [_Z25kernel_applyweightandbiasPfS_S_S_ii_param_4];
	cvta.to.global.u64 	%rd1, %rd14;
	cvta.to.global.u64 	%rd2, %rd13;
	mov.u32 	%r24, %tid.x;
	mov.u32 	%r25, %ctaid.x;
	mov.u32 	%r26, %ntid.x;
	mad.lo.s32 	%r1, %r25, %r26, %r24;
	setp.ge.s32 	%p1, %r1, %r23;
	@%p1 bra 	$L__BB0_16;
	cvta.to.global.u64 	%rd15, %rd11;
	mul.wide.s32 	%rd16, %r1, 4;
	add.s64 	%rd17, %rd15, %rd16;
	ld.global.f32 	%f109, [%rd17];
	setp.lt.s32 	%p2, %r23, 1;
	@%p2 bra 	$L__BB0_14;
	mul.lo.s32 	%r2, %r23, %r1;
	and.b32  	%r3, %r23, 15;
	setp.lt.u32 	%p3, %r23, 16;
	mov.b32 	%r34, 0;
	@%p3 bra 	$L__BB0_5;
	and.b32  	%r34, %r23, 2147483632;
	neg.s32 	%r32, %r34;
	add.s64 	%rd33, %rd2, 32;
	add.s64 	%rd4, %rd1, 32;
	mov.u32 	%r31, %r2;
$L__BB0_4:
	.pragma "nounroll";
	mul.wide.s32 	%rd18, %r31, 4;
	add.s64 	%rd19, %rd4, %rd18;
	ld.global.f32 	%f16, [%rd33+-32];
	ld.global.f32 	%f17, [%rd19+-32];
	fma.rn.f32 	%f18, %f16, %f17, %f109;
	ld.global.f32 	%f19, [%rd33+-28];
	ld.global.f32 	%f20, [%rd19+-28];
	fma.rn.f32 	%f21, %f19, %f20, %f18;
	ld.global.f32 	%f22, [%rd33+-24];
	ld.global.f32 	%f23, [%rd19+-24];
	fma.rn.f32 	%f24, %f22, %f23, %f21;
	ld.global.f32 	%f25, [%rd33+-20];
	ld.global.f32 	%f26, [%rd19+-20];
	fma.rn.f32 	%f27, %f25, %f26, %f24;
	ld.global.f32 	%f28, [%rd33+-16];
	ld.global.f32 	%f29, [%rd19+-16];
	fma.rn.f32 	%f30, %f28, %f29, %f27;
	ld.global.f32 	%f31, [%rd33+-12];
	ld.global.f32 	%f32, [%rd19+-12];
	fma.rn.f32 	%f33, %f31, %f32, %f30;
	ld.global.f32 	%f34, [%rd33+-8];
	ld.global.f32 	%f35, [%rd19+-8];
	fma.rn.f32 	%f36, %f34, %f35, %f33;
	ld.global.f32 	%f37, [%rd33+-4];
	ld.global.f32 	%f38, [%rd19+-4];
	fma.rn.f32 	%f39, %f37, %f38, %f36;
	ld.global.f32 	%f40, [%rd33];
	ld.global.f32 	%f41, [%rd19];
	fma.rn.f32 	%f42, %f40, %f41, %f39;
	ld.global.f32 	%f43, [%rd33+4];
	ld.global.f32 	%f44, [%rd19+4];
	fma.rn.f32 	%f45, %f43, %f44, %f42;
	ld.global.f32 	%f46, [%rd33+8];
	ld.global.f32 	%f47, [%rd19+8];
	fma.rn.f32 	%f48, %f46, %f47, %f45;
	ld.global.f32 	%f49, [%rd33+12];
	ld.global.f32 	%f50, [%rd19+12];
	fma.rn.f32 	%f51, %f49, %f50, %f48;
	ld.global.f32 	%f52, [%rd33+16];
	ld.global.f32 	%f53, [%rd19+16];
	fma.rn.f32 	%f54, %f52, %f53, %f51;
	ld.global.f32 	%f55, [%rd33+20];
	ld.global.f32 	%f56, [%rd19+20];
	fma.rn.f32 	%f57, %f55, %f56, %f54;
	ld.global.f32 	%f58, [%rd33+24];
	ld.global.f32 	%f59, [%rd19+24];
	fma.rn.f32 	%f60, %f58, %f59, %f57;
	ld.global.f32 	%f61, [%rd33+28];
	ld.global.f32 	%f62, [%rd19+28];
	fma.rn.f32 	%f109, %f61, %f62, %f60;
	add.s32 	%r32, %r32, 16;
	add.s64 	%rd33, %rd33, 64;
	add.s32 	%r31, %r31, 16;
	setp.ne.s32 	%p4, %r32, 0;
	@%p4 bra 	$L__BB0_4;
$L__BB0_5:
	setp.eq.s32 	%p5, %r3, 0;
	@%p5 bra 	$L__BB0_14;
	and.b32  	%r11, %r23, 7;
	setp.lt.u32 	%p6, %r3, 8;
	@%p6 bra 	$L__BB0_8;
	mul.wide.u32 	%rd20, %r34, 4;
	add.s64 	%rd21, %rd2, %rd20;
	ld.global.f32 	%f64, [%rd21];
	add.s32 	%r28, %r34, %r2;
	mul.wide.s32 	%rd22, %r28, 4;
	add.s64 	%rd23, %rd1, %rd22;
	ld.global.f32 	%f65, [%rd23];
	fma.rn.f32 	%f66, %f64, %f65, %f109;
	ld.global.f32 	%f67, [%rd21+4];
	ld.global.f32 	%f68, [%rd23+4];
	fma.rn.f32 	%f69, %f67, %f68, %f66;
	ld.global.f32 	%f70, [%rd21+8];
	ld.global.f32 	%f71, [%rd23+8];
	fma.rn.f32 	%f72, %f70, %f71, %f69;
	ld.global.f32 	%f73, [%rd21+12];
	ld.global.f32 	%f74, [%rd23+12];
	fma.rn.f32 	%f75, %f73, %f74, %f72;
	ld.global.f32 	%f76, [%rd21+16];
	ld.global.f32 	%f77, [%rd23+16];
	fma.rn.f32 	%f78, %f76, %f77, %f75;
	ld.global.f32 	%f79, [%rd21+20];
	ld.global.f32 	%f80, [%rd23+20];
	fma.rn.f32 	%f81, %f79, %f80, %f78;
	ld.global.f32 	%f82, [%rd21+24];
	ld.global.f32 	%f83, [%rd23+24];
	fma.rn.f32 	%f84, %f82, %f83, %f81;
	ld.global.f32 	%f85, [%rd21+28];
	ld.global.f32 	%f86, [%rd23+28];
	fma.rn.f32 	%f109, %f85, %f86, %f84;
	add.s32 	%r34, %r34, 8;
$L__BB0_8:
	setp.eq.s32 	%p7, %r11, 0;
	@%p7 bra 	$L__BB0_14;
	and.b32  	%r14, %r23, 3;
	setp.lt.u32 	%p8, %r11, 4;
	@%p8 bra 	$L__BB0_11;
	mul.wide.u32 	%rd24, %r34, 4;
	add.s64 	%rd25, %rd2, %rd24;
	ld.global.f32 	%f88, [%rd25];
	add.s32 	%r29, %r34, %r2;
	mul.wide.s32 	%rd26, %r29, 4;
	add.s64 	%rd27, %rd1, %rd26;
	ld.global.f32 	%f89, [%rd27];
	fma.rn.f32 	%f90, %f88, %f89, %f109;
	ld.global.f32 	%f91, [%rd25+4];
	ld.global.f32 	%f92, [%rd27+4];
	fma.rn.f32 	%f93, %f91, %f92, %f90;
	ld.global.f32 	%f94, [%rd25+8];
	ld.global.f32 	%f95, [%rd27+8];
	fma.rn.f32 	%f96, %f94, %f95, %f93;
	ld.global.f32 	%f97, [%rd25+12];
	ld.global.f32 	%f98, [%rd27+12];
	fma.rn.f32 	%f109, %f97, %f98, %f96;
	add.s32 	%r34, %r34, 4;
$L__BB0_11:
	setp.eq.s32 	%p9, %r14, 0;
	@%p9 bra 	$L__BB0_14;
	add.s32 	%r37, %r34, %r2;
	mul.wide.u32 	%rd28, %r34, 4;
	add.s64 	%rd34, %rd2, %rd28;
	neg.s32 	%r36, %r14;
$L__BB0_13:
	.pragma "nounroll";
	mul.wide.s32 	%rd29, %r37, 4;
	add.s64 	%rd30, %rd1, %rd29;
	ld.global.f32 	%f99, [%rd34];
	ld.global.f32 	%f100, [%rd30];
	fma.rn.f32 	%f109, %f99, %f100, %f109;
	add.s32 	%r37, %r37, 1;
	add.s64 	%rd34, %rd34, 4;
	add.s32 	%r36, %r36, 1;
	setp.ne.s32 	%p10, %r36, 0;
	@%p10 bra 	$L__BB0_13;
$L__BB0_14:
	cvta.to.global.u64 	%rd31, %rd12;
	add.s64 	%rd10, %rd31, %rd16;
	st.global.f32 	[%rd10], %f109;
	setp.gtu.f32 	%p11, %f109, 0f00000000;
	@%p11 bra 	$L__BB0_16;
	mov.b32 	%r30, 0;
	st.global.u32 	[%rd10], %r30;
$L__BB0_16:
	ret;

}


// ===== COMPILED SASS (sm_100) =====

	.target	sm_100

	.elftype	@"ET_EXEC"


//--------------------- .note.nv.tkinfo           --------------------------
	.section	.note.nv.tkinfo,"",@"SHT_NOTE"
	.sectionflags	@"SHF_NOTE_NV_TKINFO"
	.tkinfo
        /*0018*/ 	.word	0x00000002
        /*0030*/ 	.string	""
        /*0030*/ 	.string	"ptxas"
        /*0030*/ 	.string	"Cuda compilation tools, release 13.0, V13.0.88"
        /*0030*/ 	.string	"Build cuda_13.0.r13.0/compiler.36424714_0"
        /*0030*/ 	.string	"-arch sm_100 -m 64 "



//--------------------- .note.nv.cuinfo           --------------------------
	.section	.note.nv.cuinfo,"",@"SHT_NOTE"
	.sectionflags	@"SHF_NOTE_NV_CUINFO"
        /*0018*/ 	.short	0x0002
        /*001a*/ 	.short	0x0064
        /*001c*/ 	.short	0x0082
	.zero		2


//--------------------- .nv.info                  --------------------------
	.section	.nv.info,"",@"SHT_CUDA_INFO"
	.align	4


	//----- nvinfo : EIATTR_REGCOUNT
	.align		4
        /*0000*/ 	.byte	0x04, 0x2f
        /*0002*/ 	.short	(.L_1 - .L_0)
	.align		4
.L_0:
        /*0004*/ 	.word	index@(_Z25kernel_applyweightandbiasPfS_S_S_ii)
        /*0008*/ 	.word	0x0000001f


	//----- nvinfo : EIATTR_FRAME_SIZE
	.align		4
.L_1:
        /*000c*/ 	.byte	0x04, 0x11
        /*000e*/ 	.short	(.L_3 - .L_2)
	.align		4
.L_2:
        /*0010*/ 	.word	index@(_Z25kernel_applyweightandbiasPfS_S_S_ii)
        /*0014*/ 	.word	0x00000000


	//----- nvinfo : EIATTR_MIN_STACK_SIZE
	.align		4
.L_3:
        /*0018*/ 	.byte	0x04, 0x12
        /*001a*/ 	.short	(.L_5 - .L_4)
	.align		4
.L_4:
        /*001c*/ 	.word	index@(_Z25kernel_applyweightandbiasPfS_S_S_ii)
        /*0020*/ 	.word	0x00000000
.L_5:


//--------------------- .nv.compat                --------------------------
	.section	.nv.compat,"",@"SHT_CUDA_COMPAT_INFO"
	.align	4
        /*0000*/ 	.byte	0x02, 0x09, 0x00, 0x00, 0x02, 0x02, 0x01, 0x00, 0x02, 0x05, 0x05, 0x00, 0x03, 0x07, 0x01, 0x01
        /*0010*/ 	.byte	0x02, 0x03, 0x00, 0x00, 0x02, 0x06, 0x01, 0x00, 0x04, 0x0b, 0x08, 0x00, 0x09, 0x00, 0x00, 0x00
        /*0020*/ 	.byte	0x00, 0x00, 0x00, 0x00


//--------------------- .nv.info._Z25kernel_applyweightandbiasPfS_S_S_ii --------------------------
	.section	.nv.info._Z25kernel_applyweightandbiasPfS_S_S_ii,"",@"SHT_CUDA_INFO"
	.sectionflags	@""
	.align	4


	//----- nvinfo : EIATTR_CUDA_API_VERSION
	.align		4
        /*0000*/ 	.byte	0x04, 0x37
        /*0002*/ 	.short	(.L_7 - .L_6)
.L_6:
        /*0004*/ 	.word	0x00000082


	//----- nvinfo : EIATTR_KPARAM_INFO
	.align		4
.L_7:
        /*0008*/ 	.byte	0x04, 0x17
        /*000a*/ 	.short	(.L_9 - .L_8)
.L_8:
        /*000c*/ 	.word	0x00000000
        /*0010*/ 	.short	0x0005
        /*0012*/ 	.short	0x0024
        /*0014*/ 	.byte	0x00, 0xf0, 0x11, 0x00


	//----- nvinfo : EIATTR_KPARAM_INFO
	.align		4
.L_9:
        /*0018*/ 	.byte	0x04, 0x17
        /*001a*/ 	.short	(.L_11 - .L_10)
.L_10:
        /*001c*/ 	.word	0x00000000
        /*0020*/ 	.short	0x0004
        /*0022*/ 	.short	0x0020
        /*0024*/ 	.byte	0x00, 0xf0, 0x11, 0x00


	//----- nvinfo : EIATTR_KPARAM_INFO
	.align		4
.L_11:
        /*0028*/ 	.byte	0x04, 0x17
        /*002a*/ 	.short	(.L_13 - .L_12)
.L_12:
        /*002c*/ 	.word	0x00000000
        /*0030*/ 	.short	0x0003
        /*0032*/ 	.short	0x0018
        /*0034*/ 	.byte	0x00, 0xf5, 0x21, 0x00


	//----- nvinfo : EIATTR_KPARAM_INFO
	.align		4
.L_13:
        /*0038*/ 	.byte	0x04, 0x17
        /*003a*/ 	.short	(.L_15 - .L_14)
.L_14:
        /*003c*/ 	.word	0x00000000
        /*0040*/ 	.short	0x0002
        /*0042*/ 	.short	0x0010
        /*0044*/ 	.byte	0x00, 0xf5, 0x21, 0x00


	//----- nvinfo : EIATTR_KPARAM_INFO
	.align		4
.L_15:
        /*0048*/ 	.byte	0x04, 0x17
        /*004a*/ 	.short	(.L_17 - .L_16)
.L_16:
        /*004c*/ 	.word	0x00000000
        /*0050*/ 	.short	0x0001
        /*0052*/ 	.short	0x0008
        /*0054*/ 	.byte	0x00, 0xf5, 0x21, 0x00


	//----- nvinfo : EIATTR_KPARAM_INFO
	.align		4
.L_17:
        /*0058*/ 	.byte	0x04, 0x17
        /*005a*/ 	.short	(.L_19 - .L_18)
.L_18:
        /*005c*/ 	.word	0x00000000
        /*0060*/ 	.short	0x0000
        /*0062*/ 	.short	0x0000
        /*0064*/ 	.byte	0x00, 0xf5, 0x21, 0x00


	//----- nvinfo : EIATTR_SPARSE_MMA_MASK
	.align		4
.L_19:
        /*0068*/ 	.byte	0x03, 0x50
        /*006a*/ 	.short	0x0000


	//----- nvinfo : EIATTR_MAXREG_COUNT
	.align		4
        /*006c*/ 	.byte	0x03, 0x1b
        /*006e*/ 	.short	0x00ff


	//----- nvinfo : EIATTR_MERCURY_ISA_VERSION
	.align		4
        /*0070*/ 	.byte	0x03, 0x5f
        /*0072*/ 	.short	0x0101


	//----- nvinfo : EIATTR_VRC_CTA_INIT_COUNT
	.align		4
        /*0074*/ 	.byte	0x02, 0x4a
	.zero		1
	.zero		1


	//----- nvinfo : EIATTR_EXIT_INSTR_OFFSETS
	.align		4
        /*0078*/ 	.byte	0x04, 0x1c
        /*007a*/ 	.short	(.L_21 - .L_20)


	//   ....[0]....
.L_20:
        /*007c*/ 	.word	0x00000070


	//   ....[1]....
        /*0080*/ 	.word	0x00000a90


	//   ....[2]....
        /*0084*/ 	.word	0x00000ab0


	//----- nvinfo : EIATTR_CBANK_PARAM_SIZE
	.align		4
.L_21:
        /*0088*/ 	.byte	0x03, 0x19
        /*008a*/ 	.short	0x0028


	//----- nvinfo : EIATTR_PARAM_CBANK
	.align		4
        /*008c*/ 	.byte	0x04, 0x0a
        /*008e*/ 	.short	(.L_23 - .L_22)
	.align		4
.L_22:
        /*0090*/ 	.word	index@(.nv.constant0._Z25kernel_applyweightandbiasPfS_S_S_ii)
        /*0094*/ 	.short	0x0380
        /*0096*/ 	.short	0x0028


	//----- nvinfo : EIATTR_SW_WAR
	.align		4
.L_23:
        /*0098*/ 	.byte	0x04, 0x36
        /*009a*/ 	.short	(.L_25 - .L_24)
.L_24:
        /*009c*/ 	.word	0x00000008
.L_25:


//--------------------- .nv.callgraph             --------------------------
	.section	.nv.callgraph,"",@"SHT_CUDA_CALLGRAPH"
	.align	4
	.sectionentsize	8
	.align		4
        /*0000*/ 	.word	0x00000000
	.align		4
        /*0004*/ 	.word	0xffffffff
	.align		4
        /*0008*/ 	.word	0x00000000
	.align		4
        /*000c*/ 	.word	0xfffffffe
	.align		4
        /*0010*/ 	.word	0x00000000
	.align		4
        /*0014*/ 	.word	0xfffffffd
	.align		4
        /*0018*/ 	.word	0x00000000
	.align		4
        /*001c*/ 	.word	0xfffffffc


//--------------------- .text._Z25kernel_applyweightandbiasPfS_S_S_ii --------------------------
	.section	.text._Z25kernel_applyweightandbiasPfS_S_S_ii,"ax",@progbits
	.align	128
        .global         _Z25kernel_applyweightandbiasPfS_S_S_ii
        .type           _Z25kernel_applyweightandbiasPfS_S_S_ii,@function
        .size           _Z25kernel_applyweightandbiasPfS_S_S_ii,(.L_x_7 - _Z25kernel_applyweightandbiasPfS_S_S_ii)
        .other          _Z25kernel_applyweightandbiasPfS_S_S_ii,@"STO_CUDA_ENTRY STV_DEFAULT"
_Z25kernel_applyweightandbiasPfS_S_S_ii:
.text._Z25kernel_applyweightandbiasPfS_S_S_ii:
[----:B------:R-:W-:Y:S01]  /*0000*/  LDC R1, c[0x0][0x37c] ;  /* 0x0000df00ff017b82 */ /* 0x000fe20000000800 */
[----:B------:R-:W0:Y:S07]  /*0010*/  S2R R0, SR_TID.X ;  /* 0x0000000000007919 */ /* 0x000e2e0000002100 */
[----:B------:R-:W0:Y:S01]  /*0020*/  S2UR UR4, SR_CTAID.X ;  /* 0x00000000000479c3 */ /* 0x000e220000002500 */
[----:B------:R-:W1:Y:S07]  /*0030*/  LDCU UR16, c[0x0][0x3a0] ;  /* 0x00007400ff1077ac */ /* 0x000e6e0008000800 */
[----:B------:R-:W0:Y:S02]  /*0040*/  LDC R3, c[0x0][0x360] ;  /* 0x0000d800ff037b82 */ /* 0x000e240000000800 */
[----:B0-----:R-:W-:-:S05]  /*0050*/  IMAD R0, R3, UR4, R0 ;  /* 0x0000000403007c24 */ /* 0x001fca000f8e0200 */
[----:B-1----:R-:W-:-:S13]  /*0060*/  ISETP.GE.AND P0, PT, R0, UR16, PT ;  /* 0x0000001000007c0c */ /* 0x002fda000bf06270 */
[----:B------:R-:W-:Y:S05]  /*0070*/  @P0 EXIT ;  /* 0x000000000000094d */ /* 0x000fea0003800000 */
[----:B------:R-:W0:Y:S01]  /*0080*/  LDC.64 R2, c[0x0][0x390] ;  /* 0x0000e400ff027b82 */ /* 0x000e220000000a00 */
[----:B------:R-:W1:Y:S01]  /*0090*/  LDCU.64 UR14, c[0x0][0x358] ;  /* 0x00006b00ff0e77ac */ /* 0x000e620008000a00 */
[----:B0-----:R-:W-:-:S05]  /*00a0*/  IMAD.WIDE R2, R0, 0x4, R2 ;  /* 0x0000000400027825 */ /* 0x001fca00078e0202 */
[----:B-1----:R0:W5:Y:S01]  /*00b0*/  LDG.E R15, desc[UR14][R2.64] ;  /* 0x0000000e020f7981 */ /* 0x002162000c1e1900 */
[----:B------:R-:W-:-:S09]  /*00c0*/  UISETP.GE.AND UP0, UPT, UR16, 0x1, UPT ;  /* 0x000000011000788c */ /* 0x000fd2000bf06270 */
[----:B0-----:R-:W-:Y:S05]  /*00d0*/  BRA.U !UP0, `(.L_x_0) ;  /* 0x00000009085c7547 */ /* 0x001fea000b800000 */
[----:B------:R-:W-:Y:S01]  /*00e0*/  UISETP.GE.U32.AND UP1, UPT, UR16, 0x10, UPT ;  /* 0x000000101000788c */ /* 0x000fe2000bf26070 */
[----:B------:R-:W-:Y:S01]  /*00f0*/  HFMA2 R8, -RZ, RZ, 0, 0 ;  /* 0x00000000ff087431 */ /* 0x000fe200000001ff */
[----:B------:R-:W-:Y:S02]  /*0100*/  ULOP3.LUT UR12, UR16, 0xf, URZ, 0xc0, !UPT ;  /* 0x0000000f100c7892 */ /* 0x000fe4000f8ec0ff */
[----:B------:R-:W-:Y:S02]  /*0110*/  IMAD R7, R0, UR16, RZ ;  /* 0x0000001000077c24 */ /* 0x000fe4000f8e02ff */
[----:B------:R-:W-:-:S03]  /*0120*/  UISETP.NE.AND UP0, UPT, UR12, URZ, UPT ;  /* 0x000000ff0c00728c */ /* 0x000fc6000bf05270 */
[----:B------:R-:W-:Y:S08]  /*0130*/  BRA.U !UP1, `(.L_x_1) ;  /* 0x0000000509107547 */ /* 0x000ff0000b800000 */
[----:B------:R-:W0:Y:S01]  /*0140*/  LDCU.128 UR8, c[0x0][0x380] ;  /* 0x00007000ff0877ac */ /* 0x000e220008000c00 */
[----:B------:R-:W-:Y:S01]  /*0150*/  MOV R6, R7 ;  /* 0x0000000700067202 */ /* 0x000fe20000000f00 */
[----:B------:R-:W-:-:S06]  /*0160*/  ULOP3.LUT UR13, UR16, 0x7ffffff0, URZ, 0xc0, !UPT ;  /* 0x7ffffff0100d7892 */ /* 0x000fcc000f8ec0ff */
[----:B------:R-:W-:Y:S01]  /*0170*/  MOV R8, UR13 ;  /* 0x0000000d00087c02 */ /* 0x000fe20008000f00 */
[----:B0-----:R-:W-:Y:S02]  /*0180*/  UIADD3 UR6, UP1, UPT, UR8, 0x20, URZ ;  /* 0x0000002008067890 */ /* 0x001fe4000ff3e0ff */
[----:B------:R-:W-:Y:S02]  /*0190*/  UIADD3 UR4, UP2, UPT, UR10, 0x20, URZ ;  /* 0x000000200a047890 */ /* 0x000fe4000ff5e0ff */
[----:B------:R-:W-:Y:S02]  /*01a0*/  UIADD3.X UR7, UPT, UPT, URZ, UR9, URZ, UP1, !UPT ;  /* 0x00000009ff077290 */ /* 0x000fe40008ffe4ff */
[----:B------:R-:W-:Y:S01]  /*01b0*/  MOV R2, UR6 ;  /* 0x0000000600027c02 */ /* 0x000fe20008000f00 */
[----:B------:R-:W-:Y:S02]  /*01c0*/  UIADD3 UR8, UPT, UPT, -UR13, URZ, URZ ;  /* 0x000000ff0d087290 */ /* 0x000fe4000fffe1ff */
[----:B------:R-:W-:Y:S01]  /*01d0*/  UIADD3.X UR5, UPT, UPT, URZ, UR11, URZ, UP2, !UPT ;  /* 0x0000000bff057290 */ /* 0x000fe200097fe4ff */
[----:B------:R-:W-:-:S11]  /*01e0*/  MOV R3, UR7 ;  /* 0x0000000700037c02 */ /* 0x000fd60008000f00 */
.L_x_2:
[----:B------:R-:W-:Y:S01]  /*01f0*/  MOV R4, UR4 ;  /* 0x0000000400047c02 */ /* 0x000fe20008000f00 */
[----:B------:R-:W2:Y:S01]  /*0200*/  LDG.E R16, desc[UR14][R2.64+-0x20] ;  /* 0xffffe00e02107981 */ /* 0x000ea2000c1e1900 */
[----:B------:R-:W-:-:S03]  /*0210*/  MOV R5, UR5 ;  /* 0x0000000500057c02 */ /* 0x000fc60008000f00 */
[----:B------:R-:W3:Y:S01]  /*0220*/  LDG.E R18, desc[UR14][R2.64+-0x1c] ;  /* 0xffffe40e02127981 */ /* 0x000ee2000c1e1900 */
[----:B------:R-:W-:-:S03]  /*0230*/  IMAD.WIDE R4, R6, 0x4, R4 ;  /* 0x0000000406047825 */ /* 0x000fc600078e0204 */
[----:B------:R-:W4:Y:S04]  /*0240*/  LDG.E R19, desc[UR14][R2.64+-0x18] ;  /* 0xffffe80e02137981 */ /* 0x000f28000c1e1900 */
[----:B------:R-:W2:Y:S04]  /*0250*/  LDG.E R17, desc[UR14][R4.64+-0x20] ;  /* 0xffffe00e04117981 */ /* 0x000ea8000c1e1900 */
[----:B------:R-:W3:Y:S04]  /*0260*/  LDG.E R25, desc[UR14][R4.64+-0x1c] ;  /* 0xffffe40e04197981 */ /* 0x000ee8000c1e1900 */
[----:B------:R-:W4:Y:S04]  /*0270*/  LDG.E R20, desc[UR14][R4.64+-0x18] ;  /* 0xffffe80e04147981 */ /* 0x000f28000c1e1900 */
        /* <DEDUP_REMOVED lines=9> */
[----:B------:R-:W4:Y:S01]  /*0310*/  LDG.E R14, desc[UR14][R4.64+-0x4] ;  /* 0xfffffc0e040e7981 */ /* 0x000f22000c1e1900 */
[----:B--2--5:R-:W-:-:S03]  /*0320*/  FFMA R17, R16, R17, R15 ;  /* 0x0000001110117223 */ /* 0x024fc6000000000f */
[----:B------:R-:W2:Y:S04]  /*0330*/  LDG.E R15, desc[UR14][R2.64] ;  /* 0x0000000e020f7981 */ /* 0x000ea8000c1e1900 */
[----:B------:R-:W2:Y:S01]  /*0340*/  LDG.E R16, desc[UR14][R4.64] ;  /* 0x0000000e04107981 */ /* 0x000ea2000c1e1900 */
[----:B---3--:R-:W-:-:S03]  /*0350*/  FFMA R26, R18, R25, R17 ;  /* 0x00000019121a7223 */ /* 0x008fc60000000011 */
[----:B------:R-:W3:Y:S01]  /*0360*/  LDG.E R17, desc[UR14][R2.64+0x4] ;  /* 0x0000040e02117981 */ /* 0x000ee2000c1e1900 */
[----:B----4-:R-:W-:-:S03]  /*0370*/  FFMA R25, R19, R20, R26 ;  /* 0x0000001413197223 */ /* 0x010fc6000000001a */
[----:B------:R-:W3:Y:S04]  /*0380*/  LDG.E R18, desc[UR14][R4.64+0x4] ;  /* 0x0000040e04127981 */ /* 0x000ee8000c1e1900 */
[----:B------:R-:W4:Y:S01]  /*0390*/  LDG.E R19, desc[UR14][R2.64+0x8] ;  /* 0x0000080e02137981 */ /* 0x000f22000c1e1900 */
[----:B------:R-:W-:-:S03]  /*03a0*/  FFMA R26, R22, R21, R25 ;  /* 0x00000015161a7223 */ /* 0x000fc60000000019 */
[----:B------:R-:W4:Y:S04]  /*03b0*/  LDG.E R20, desc[UR14][R4.64+0x8] ;  /* 0x0000080e04147981 */ /* 0x000f28000c1e1900 */
        /* <DEDUP_REMOVED lines=9> */
[----:B------:R-:W4:Y:S04]  /*0450*/  LDG.E R12, desc[UR14][R2.64+0x18] ;  /* 0x0000180e020c7981 */ /* 0x000f28000c1e1900 */
[----:B------:R-:W4:Y:S04]  /*0460*/  LDG.E R11, desc[UR14][R4.64+0x18] ;  /* 0x0000180e040b7981 */ /* 0x000f28000c1e1900 */
[----:B------:R-:W4:Y:S04]  /*0470*/  LDG.E R26, desc[UR14][R4.64+0x1c] ;  /* 0x00001c0e041a7981 */ /* 0x000f28000c1e1900 */
[----:B------:R0:W4:Y:S01]  /*0480*/  LDG.E R25, desc[UR14][R2.64+0x1c] ;  /* 0x00001c0e02197981 */ /* 0x000122000c1e1900 */
[----:B------:R-:W-:Y:S01]  /*0490*/  FFMA R14, R13, R14, R28 ;  /* 0x0000000e0d0e7223 */ /* 0x000fe2000000001c */
[----:B------:R-:W-:-:S04]  /*04a0*/  UIADD3 UR8, UPT, UPT, UR8, 0x10, URZ ;  /* 0x0000001008087890 */ /* 0x000fc8000fffe0ff */
[----:B------:R-:W-:Y:S01]  /*04b0*/  UISETP.NE.AND UP1, UPT, UR8, URZ, UPT ;  /* 0x000000ff0800728c */ /* 0x000fe2000bf25270 */
[----:B0-----:R-:W-:Y:S02]  /*04c0*/  IADD3 R2, P0, PT, R2, 0x40, RZ ;  /* 0x0000004002027810 */ /* 0x001fe40007f1e0ff */
[----:B------:R-:W-:Y:S02]  /*04d0*/  IADD3 R6, PT, PT, R6, 0x10, RZ ;  /* 0x0000001006067810 */ /* 0x000fe40007ffe0ff */
[----:B------:R-:W-:Y:S01]  /*04e0*/  IADD3.X R3, PT, PT, RZ, R3, RZ, P0, !PT ;  /* 0x00000003ff037210 */ /* 0x000fe200007fe4ff */
[----:B--2---:R-:W-:-:S04]  /*04f0*/  FFMA R14, R15, R16, R14 ;  /* 0x000000100f0e7223 */ /* 0x004fc8000000000e */
[----:B---3--:R-:W-:-:S04]  /*0500*/  FFMA R14, R17, R18, R14 ;  /* 0x00000012110e7223 */ /* 0x008fc8000000000e */
[----:B----4-:R-:W-:-:S04]  /*0510*/  FFMA R14, R19, R20, R14 ;  /* 0x00000014130e7223 */ /* 0x010fc8000000000e */
[----:B------:R-:W-:-:S04]  /*0520*/  FFMA R14, R21, R22, R14 ;  /* 0x00000016150e7223 */ /* 0x000fc8000000000e */
[----:B------:R-:W-:-:S04]  /*0530*/  FFMA R14, R23, R24, R14 ;  /* 0x00000018170e7223 */ /* 0x000fc8000000000e */
[----:B------:R-:W-:-:S04]  /*0540*/  FFMA R9, R9, R10, R14 ;  /* 0x0000000a09097223 */ /* 0x000fc8000000000e */
[----:B------:R-:W-:-:S04]  /*0550*/  FFMA R12, R12, R11, R9 ;  /* 0x0000000b0c0c7223 */ /* 0x000fc80000000009 */
[----:B------:R-:W-:Y:S01]  /*0560*/  FFMA R15, R25, R26, R12 ;  /* 0x0000001a190f7223 */ /* 0x000fe2000000000c */
[----:B------:R-:W-:Y:S06]  /*0570*/  BRA.U UP1, `(.L_x_2) ;  /* 0xfffffffd011c7547 */ /* 0x000fec000b83ffff */
.L_x_1:
[----:B------:R-:W-:Y:S05]  /*0580*/  BRA.U !UP0, `(.L_x_0) ;  /* 0x0000000508307547 */ /* 0x000fea000b800000 */
[----:B------:R-:W-:Y:S02]  /*0590*/  UISETP.GE.U32.AND UP0, UPT, UR12, 0x8, UPT ;  /* 0x000000080c00788c */ /* 0x000fe4000bf06070 */
[----:B------:R-:W-:-:S04]  /*05a0*/  ULOP3.LUT UR5, UR16, 0x7, URZ, 0xc0, !UPT ;  /* 0x0000000710057892 */ /* 0x000fc8000f8ec0ff */
[----:B------:R-:W-:-:S03]  /*05b0*/  UISETP.NE.AND UP1, UPT, UR5, URZ, UPT ;  /* 0x000000ff0500728c */ /* 0x000fc6000bf25270 */
[----:B------:R-:W-:Y:S08]  /*05c0*/  BRA.U !UP0, `(.L_x_3) ;  /* 0x0000000108787547 */ /* 0x000ff0000b800000 */
[----:B------:R-:W0:Y:S01]  /*05d0*/  LDC.64 R2, c[0x0][0x388] ;  /* 0x0000e200ff027b82 */ /* 0x000e220000000a00 */
[----:B------:R-:W-:-:S07]  /*05e0*/  IADD3 R9, PT, PT, R7, R8, RZ ;  /* 0x0000000807097210 */ /* 0x000fce0007ffe0ff */
[----:B------:R-:W1:Y:S01]  /*05f0*/  LDC.64 R4, c[0x0][0x380] ;  /* 0x0000e000ff047b82 */ /* 0x000e620000000a00 */
[----:B0-----:R-:W-:-:S05]  /*0600*/  IMAD.WIDE R2, R9, 0x4, R2 ;  /* 0x0000000409027825 */ /* 0x001fca00078e0202 */
[----:B------:R-:W2:Y:S01]  /*0610*/  LDG.E R11, desc[UR14][R2.64] ;  /* 0x0000000e020b7981 */ /* 0x000ea2000c1e1900 */
[----:B-1----:R-:W-:-:S03]  /*0620*/  IMAD.WIDE.U32 R4, R8, 0x4, R4 ;  /* 0x0000000408047825 */ /* 0x002fc600078e0004 */
[----:B------:R-:W3:Y:S04]  /*0630*/  LDG.E R12, desc[UR14][R2.64+0x4] ;  /* 0x0000040e020c7981 */ /* 0x000ee8000c1e1900 */
        /* <DEDUP_REMOVED lines=14> */
[----:B------:R-:W-:Y:S01]  /*0720*/  IADD3 R8, PT, PT, R8, 0x8, RZ ;  /* 0x0000000808087810 */ /* 0x000fe20007ffe0ff */
[----:B--2--5:R-:W-:-:S04]  /*0730*/  FFMA R10, R10, R11, R15 ;  /* 0x0000000b0a0a7223 */ /* 0x024fc8000000000f */
[----:B---3--:R-:W-:-:S04]  /*0740*/  FFMA R10, R13, R12, R10 ;  /* 0x0000000c0d0a7223 */ /* 0x008fc8000000000a */
[----:B----4-:R-:W-:-:S04]  /*0750*/  FFMA R10, R17, R14, R10 ;  /* 0x0000000e110a7223 */ /* 0x010fc8000000000a */
[----:B------:R-:W-:-:S04]  /*0760*/  FFMA R10, R19, R16, R10 ;  /* 0x00000010130a7223 */ /* 0x000fc8000000000a */
[----:B------:R-:W-:-:S04]  /*0770*/  FFMA R10, R21, R18, R10 ;  /* 0x00000012150a7223 */ /* 0x000fc8000000000a */
[----:B------:R-:W-:-:S04]  /*0780*/  FFMA R23, R23, R20, R10 ;  /* 0x0000001417177223 */ /* 0x000fc8000000000a */
[----:B------:R-:W-:-:S04]  /*0790*/  FFMA R6, R6, R9, R23 ;  /* 0x0000000906067223 */ /* 0x000fc80000000017 */
[----:B------:R-:W-:-:S07]  /*07a0*/  FFMA R15, R25, R22, R6 ;  /* 0x00000016190f7223 */ /* 0x000fce0000000006 */
.L_x_3:
        /* <DEDUP_REMOVED lines=22> */
[----:B------:R-:W-:-:S07]  /*0910*/  FFMA R15, R17, R14, R6 ;  /* 0x0000000e110f7223 */ /* 0x000fce0000000006 */
.L_x_4:
[----:B------:R-:W-:Y:S05]  /*0920*/  BRA.U !UP1, `(.L_x_0) ;  /* 0x0000000109487547 */ /* 0x000fea000b800000 */
[----:B------:R-:W0:Y:S01]  /*0930*/  LDC.64 R2, c[0x0][0x380] ;  /* 0x0000e000ff027b82 */ /* 0x000e220000000a00 */
[----:B------:R-:W-:Y:S01]  /*0940*/  IADD3 R7, PT, PT, R7, R8, RZ ;  /* 0x0000000807077210 */ /* 0x000fe20007ffe0ff */
[----:B------:R-:W-:-:S06]  /*0950*/  UIADD3 UR4, UPT, UPT, -UR4, URZ, URZ ;  /* 0x000000ff04047290 */ /* 0x000fcc000fffe1ff */
[----:B------:R-:W1:Y:S01]  /*0960*/  LDC.64 R10, c[0x0][0x388] ;  /* 0x0000e200ff0a7b82 */ /* 0x000e620000000a00 */
[----:B0-----:R-:W-:-:S03]  /*0970*/  IMAD.WIDE.U32 R2, R8, 0x4, R2 ;  /* 0x0000000408027825 */ /* 0x001fc600078e0002 */
[----:B------:R-:W-:Y:S02]  /*0980*/  MOV R6, R2 ;  /* 0x0000000200067202 */ /* 0x000fe40000000f00 */
[----:B------:R-:W-:-:S07]  /*0990*/  MOV R5, R3 ;  /* 0x0000000300057202 */ /* 0x000fce0000000f00 */
.L_x_5:
[----:B-1----:R-:W-:Y:S01]  /*09a0*/  IMAD.WIDE R2, R7, 0x4, R10 ;  /* 0x0000000407027825 */ /* 0x002fe200078e020a */
[----:B------:R-:W-:-:S05]  /*09b0*/  MOV R4, R6 ;  /* 0x0000000600047202 */ /* 0x000fca0000000f00 */
[----:B------:R-:W2:Y:S04]  /*09c0*/  LDG.E R2, desc[UR14][R2.64] ;  /* 0x0000000e02027981 */ /* 0x000ea8000c1e1900 */
[----:B------:R0:W2:Y:S01]  /*09d0*/  LDG.E R4, desc[UR14][R4.64] ;  /* 0x0000000e04047981 */ /* 0x0000a2000c1e1900 */
[----:B------:R-:W-:Y:S01]  /*09e0*/  UIADD3 UR4, UPT, UPT, UR4, 0x1, URZ ;  /* 0x0000000104047890 */ /* 0x000fe2000fffe0ff */
[----:B------:R-:W-:Y:S02]  /*09f0*/  IADD3 R6, P0, PT, R6, 0x4, RZ ;  /* 0x0000000406067810 */ /* 0x000fe40007f1e0ff */
[----:B------:R-:W-:Y:S01]  /*0a00*/  IADD3 R7, PT, PT, R7, 0x1, RZ ;  /* 0x0000000107077810 */ /* 0x000fe20007ffe0ff */
[----:B------:R-:W-:Y:S01]  /*0a10*/  UISETP.NE.AND UP0, UPT, UR4, URZ, UPT ;  /* 0x000000ff0400728c */ /* 0x000fe2000bf05270 */
[----:B0-----:R-:W-:Y:S01]  /*0a20*/  IADD3.X R5, PT, PT, RZ, R5, RZ, P0, !PT ;  /* 0x00000005ff057210 */ /* 0x001fe200007fe4ff */
[----:B--2--5:R-:W-:-:S07]  /*0a30*/  FFMA R15, R4, R2, R15 ;  /* 0x00000002040f7223 */ /* 0x024fce000000000f */
[----:B------:R-:W-:Y:S05]  /*0a40*/  BRA.U UP0, `(.L_x_5) ;  /* 0xfffffffd00d47547 */ /* 0x000fea000b83ffff */
.L_x_0:
[----:B------:R-:W0:Y:S01]  /*0a50*/  LDC.64 R2, c[0x0][0x398] ;  /* 0x0000e600ff027b82 */ /* 0x000e220000000a00 */
[----:B-----5:R-:W-:Y:S01]  /*0a60*/  FSETP.GTU.AND P0, PT, R15, RZ, PT ;  /* 0x000000ff0f00720b */ /* 0x020fe20003f0c000 */
[----:B0-----:R-:W-:-:S05]  /*0a70*/  IMAD.WIDE R2, R0, 0x4, R2 ;  /* 0x0000000400027825 */ /* 0x001fca00078e0202 */
[----:B------:R0:W-:Y:S07]  /*0a80*/  STG.E desc[UR14][R2.64], R15 ;  /* 0x0000000f02007986 */ /* 0x0001ee000c10190e */
[----:B------:R-:W-:Y:S05]  /*0a90*/  @P0 EXIT ;  /* 0x000000000000094d */ /* 0x000fea0003800000 */
[----:B------:R-:W-:Y:S01]  /*0aa0*/  STG.E desc[UR14][R2.64], RZ ;  /* 0x000000ff02007986 */ /* 0x000fe2000c10190e */
[----:B------:R-:W-:Y:S05]  /*0ab0*/  EXIT ;  /* 0x000000000000794d */ /* 0x000fea0003800000 */
.L_x_6:
[----:B------:R-:W-:-:S00]  /*0ac0*/  BRA `(.L_x_6) ;  /* 0xfffffffc00fc7947 */ /* 0x000fc0000383ffff */
[----:B------:R-:W-:-:S00]  /*0ad0*/  NOP ;  /* 0x0000000000007918 */ /* 0x000fc00000000000 */
        /* <DEDUP_REMOVED lines=10> */
.L_x_7:


//--------------------- .nv.shared.reserved.0     --------------------------
	.section	.nv.shared.reserved.0,"aw",@nobits
	.weak		__nv_reservedSMEM_offset_0_alias
	.size		__nv_reservedSMEM_offset_0_alias, 0, 64
	.other		__nv_reservedSMEM_offset_0_alias,@"STO_CUDA_RESERVED_SHARED STV_DEFAULT"
__nv_reservedSMEM_offset_0_alias:
	.zero		0
	.zero		64


//--------------------- .nv.constant0._Z25kernel_applyweightandbiasPfS_S_S_ii --------------------------
	.section	.nv.constant0._Z25kernel_applyweightandbiasPfS_S_S_ii,"a",@progbits
	.sectionflags	@""
	.align	4
.nv.constant0._Z25kernel_applyweightandbiasPfS_S_S_ii:
	.zero		936


//--------------------- SYMBOLS --------------------------

	.type		.nv.reservedSmem.offset0,@object
	.size		.nv.reservedSmem.offset0,0x4
